//
// Generated by NVIDIA NVVM Compiler
//
// Compiler Build ID: CL-36424714
// Cuda compilation tools, release 13.0, V13.0.88
// Based on NVVM 20.0.0
//

.version 9.0
.target sm_100
.address_size 64

	// .globl	_Z17bitonicSortKernelPiii
.extern .shared .align 16 .b8 shared_data[];

.visible .entry _Z17bitonicSortKernelPiii(
	.param .u64 .ptr .align 1 _Z17bitonicSortKernelPiii_param_0,
	.param .u32 _Z17bitonicSortKernelPiii_param_1,
	.param .u32 _Z17bitonicSortKernelPiii_param_2
)
{
	.reg .pred 	%p<15>;
	.reg .b32 	%r<41>;
	.reg .b64 	%rd<5>;

	ld.param.u64 	%rd2, [_Z17bitonicSortKernelPiii_param_0];
	ld.param.u32 	%r20, [_Z17bitonicSortKernelPiii_param_1];
	ld.param.u32 	%r21, [_Z17bitonicSortKernelPiii_param_2];
	mov.u32 	%r22, %ctaid.x;
	mul.lo.s32 	%r1, %r21, %r22;
	mov.u32 	%r2, %tid.x;
	sub.s32 	%r23, %r20, %r1;
	min.s32 	%r3, %r21, %r23;
	setp.le.s32 	%p1, %r20, %r1;
	@%p1 bra 	$L__BB0_19;
	mov.b32 	%r36, 1;
$L__BB0_2:
	mov.u32 	%r4, %r36;
	setp.lt.s32 	%p2, %r4, %r3;
	shl.b32 	%r36, %r4, 1;
	@%p2 bra 	$L__BB0_2;
	setp.ge.s32 	%p3, %r2, %r3;
	add.s32 	%r25, %r1, %r2;
	cvta.to.global.u64 	%rd3, %rd2;
	mul.wide.s32 	%rd4, %r25, 4;
	add.s64 	%rd1, %rd3, %rd4;
	shl.b32 	%r26, %r2, 2;
	mov.u32 	%r27, shared_data;
	add.s32 	%r6, %r27, %r26;
	@%p3 bra 	$L__BB0_5;
	ld.global.u32 	%r29, [%rd1];
	st.shared.u32 	[%r6], %r29;
	bra.uni 	$L__BB0_7;
$L__BB0_5:
	setp.ge.u32 	%p4, %r2, %r4;
	@%p4 bra 	$L__BB0_7;
	mov.b32 	%r28, 2147483647;
	st.shared.u32 	[%r6], %r28;
$L__BB0_7:
	bar.sync 	0;
	setp.lt.u32 	%p5, %r4, 2;
	@%p5 bra 	$L__BB0_17;
	mov.b32 	%r37, 2;
$L__BB0_9:
	and.b32  	%r8, %r37, %r2;
	mov.u32 	%r38, %r37;
$L__BB0_10:
	mov.u32 	%r9, %r38;
	shr.u32 	%r38, %r9, 1;
	xor.b32  	%r11, %r38, %r2;
	min.u32 	%r32, %r11, %r4;
	setp.le.u32 	%p6, %r32, %r2;
	setp.ge.s32 	%p7, %r11, %r4;
	or.pred  	%p8, %p7, %p6;
	@%p8 bra 	$L__BB0_15;
	setp.ne.s32 	%p9, %r8, 0;
	shl.b32 	%r33, %r11, 2;
	add.s32 	%r12, %r27, %r33;
	@%p9 bra 	$L__BB0_13;
	ld.shared.u32 	%r40, [%r6];
	ld.shared.u32 	%r39, [%r12];
	setp.gt.s32 	%p11, %r40, %r39;
	@%p11 bra 	$L__BB0_14;
	bra.uni 	$L__BB0_15;
$L__BB0_13:
	ld.shared.u32 	%r40, [%r6];
	ld.shared.u32 	%r39, [%r12];
	setp.ge.s32 	%p10, %r40, %r39;
	@%p10 bra 	$L__BB0_15;
$L__BB0_14:
	st.shared.u32 	[%r6], %r39;
	st.shared.u32 	[%r12], %r40;
$L__BB0_15:
	bar.sync 	0;
	setp.gt.u32 	%p12, %r9, 3;
	@%p12 bra 	$L__BB0_10;
	shl.b32 	%r37, %r37, 1;
	setp.le.u32 	%p13, %r37, %r4;
	@%p13 bra 	$L__BB0_9;
$L__BB0_17:
	setp.ge.s32 	%p14, %r2, %r3;
	@%p14 bra 	$L__BB0_19;
	ld.shared.u32 	%r35, [%r6];
	st.global.u32 	[%rd1], %r35;
$L__BB0_19:
	ret;

}
	// .globl	_Z19parallelMergeKernelPiS_ii
.visible .entry _Z19parallelMergeKernelPiS_ii(
	.param .u64 .ptr .align 1 _Z19parallelMergeKernelPiS_ii_param_0,
	.param .u64 .ptr .align 1 _Z19parallelMergeKernelPiS_ii_param_1,
	.param .u32 _Z19parallelMergeKernelPiS_ii_param_2,
	.param .u32 _Z19parallelMergeKernelPiS_ii_param_3
)
{
	.reg .pred 	%p<14>;
	.reg .b32 	%r<66>;
	.reg .b64 	%rd<17>;

	ld.param.u64 	%rd3, [_Z19parallelMergeKernelPiS_ii_param_0];
	ld.param.u64 	%rd4, [_Z19parallelMergeKernelPiS_ii_param_1];
	ld.param.u32 	%r31, [_Z19parallelMergeKernelPiS_ii_param_2];
	ld.param.u32 	%r32, [_Z19parallelMergeKernelPiS_ii_param_3];
	cvta.to.global.u64 	%rd1, %rd4;
	cvta.to.global.u64 	%rd2, %rd3;
	mov.u32 	%r33, %ctaid.x;
	mov.u32 	%r34, %ntid.x;
	mov.u32 	%r35, %tid.x;
	mad.lo.s32 	%r1, %r33, %r34, %r35;
	setp.ge.s32 	%p1, %r1, %r31;
	@%p1 bra 	$L__BB1_17;
	shl.b32 	%r36, %r32, 1;
	div.s32 	%r37, %r1, %r36;
	mul.lo.s32 	%r38, %r37, %r36;
	sub.s32 	%r2, %r1, %r38;
	mul.lo.s32 	%r39, %r37, %r32;
	shl.b32 	%r3, %r39, 1;
	add.s32 	%r4, %r3, %r32;
	add.s32 	%r40, %r4, %r32;
	min.s32 	%r5, %r40, %r31;
	setp.ge.s32 	%p2, %r3, %r31;
	@%p2 bra 	$L__BB1_17;
	min.s32 	%r6, %r4, %r31;
	add.s32 	%r7, %r3, %r2;
	setp.ge.s32 	%p3, %r7, %r5;
	@%p3 bra 	$L__BB1_17;
	sub.s32 	%r61, %r6, %r3;
	sub.s32 	%r56, %r5, %r6;
	setp.ge.s32 	%p4, %r2, %r61;
	@%p4 bra 	$L__BB1_10;
	mul.wide.s32 	%rd11, %r7, 4;
	add.s64 	%rd12, %rd2, %rd11;
	ld.global.u32 	%r10, [%rd12];
	setp.lt.s32 	%p10, %r56, 1;
	mov.b32 	%r58, 0;
	@%p10 bra 	$L__BB1_9;
	mov.b32 	%r58, 0;
$L__BB1_6:
	add.s32 	%r52, %r56, %r58;
	shr.u32 	%r59, %r52, 1;
	add.s32 	%r14, %r59, %r6;
	setp.ge.s32 	%p11, %r14, %r31;
	@%p11 bra 	$L__BB1_8;
	mul.wide.s32 	%rd13, %r14, 4;
	add.s64 	%rd14, %rd2, %rd13;
	ld.global.u32 	%r53, [%rd14];
	setp.lt.s32 	%p12, %r53, %r10;
	add.s32 	%r54, %r59, 1;
	selp.b32 	%r58, %r54, %r58, %p12;
	selp.b32 	%r59, %r56, %r59, %p12;
$L__BB1_8:
	setp.lt.s32 	%p13, %r58, %r59;
	mov.u32 	%r56, %r59;
	@%p13 bra 	$L__BB1_6;
$L__BB1_9:
	add.s32 	%r55, %r7, %r58;
	mul.wide.s32 	%rd15, %r55, 4;
	add.s64 	%rd16, %rd1, %rd15;
	st.global.u32 	[%rd16], %r10;
	bra.uni 	$L__BB1_17;
$L__BB1_10:
	sub.s32 	%r41, %r5, %r3;
	setp.ge.s32 	%p5, %r2, %r41;
	@%p5 bra 	$L__BB1_17;
	sub.s32 	%r20, %r2, %r61;
	add.s32 	%r43, %r20, %r6;
	mul.wide.s32 	%rd5, %r43, 4;
	add.s64 	%rd6, %rd2, %rd5;
	ld.global.u32 	%r21, [%rd6];
	setp.lt.s32 	%p6, %r61, 1;
	mov.b32 	%r63, 0;
	@%p6 bra 	$L__BB1_16;
	mov.b32 	%r63, 0;
$L__BB1_13:
	add.s32 	%r45, %r61, %r63;
	shr.u32 	%r64, %r45, 1;
	add.s32 	%r25, %r64, %r3;
	setp.ge.s32 	%p7, %r25, %r31;
	@%p7 bra 	$L__BB1_15;
	mul.wide.s32 	%rd7, %r25, 4;
	add.s64 	%rd8, %rd2, %rd7;
	ld.global.u32 	%r46, [%rd8];
	setp.gt.s32 	%p8, %r46, %r21;
	add.s32 	%r47, %r64, 1;
	selp.b32 	%r63, %r63, %r47, %p8;
	selp.b32 	%r64, %r64, %r61, %p8;
$L__BB1_15:
	setp.lt.s32 	%p9, %r63, %r64;
	mov.u32 	%r61, %r64;
	@%p9 bra 	$L__BB1_13;
$L__BB1_16:
	add.s32 	%r48, %r20, %r3;
	add.s32 	%r49, %r48, %r63;
	mul.wide.s32 	%rd9, %r49, 4;
	add.s64 	%rd10, %rd1, %rd9;
	st.global.u32 	[%rd10], %r21;
$L__BB1_17:
	ret;

}


// ===== COMPILED SASS (sm_100) =====

	.target	sm_100

	.elftype	@"ET_EXEC"


//--------------------- .note.nv.tkinfo           --------------------------
	.section	.note.nv.tkinfo,"",@"SHT_NOTE"
	.sectionflags	@"SHF_NOTE_NV_TKINFO"
	.tkinfo
        /*0018*/ 	.word	0x00000002
        /*0030*/ 	.string	""
        /*0030*/ 	.string	"ptxas"
        /*0030*/ 	.string	"Cuda compilation tools, release 13.0, V13.0.88"
        /*0030*/ 	.string	"Build cuda_13.0.r13.0/compiler.36424714_0"
        /*0030*/ 	.string	"-arch sm_100 -m 64 "



//--------------------- .note.nv.cuinfo           --------------------------
	.section	.note.nv.cuinfo,"",@"SHT_NOTE"
	.sectionflags	@"SHF_NOTE_NV_CUINFO"
        /*0018*/ 	.short	0x0002
        /*001a*/ 	.short	0x0064
        /*001c*/ 	.short	0x0082
	.zero		2


//--------------------- .nv.info                  --------------------------
	.section	.nv.info,"",@"SHT_CUDA_INFO"
	.align	4


	//----- nvinfo : EIATTR_REGCOUNT
	.align		4
        /*0000*/ 	.byte	0x04, 0x2f
        /*0002*/ 	.short	(.L_1 - .L_0)
	.align		4
.L_0:
        /*0004*/ 	.word	index@(_Z17bitonicSortKernelPiii)
        /*0008*/ 	.word	0x0000000b


	//----- nvinfo : EIATTR_FRAME_SIZE
	.align		4
.L_1:
        /*000c*/ 	.byte	0x04, 0x11
        /*000e*/ 	.short	(.L_3 - .L_2)
	.align		4
.L_2:
        /*0010*/ 	.word	index@(_Z17bitonicSortKernelPiii)
        /*0014*/ 	.word	0x00000000


	//----- nvinfo : EIATTR_REGCOUNT
	.align		4
.L_3:
        /*0018*/ 	.byte	0x04, 0x2f
        /*001a*/ 	.short	(.L_5 - .L_4)
	.align		4
.L_4:
        /*001c*/ 	.word	index@(_Z19parallelMergeKernelPiS_ii)
        /*0020*/ 	.word	0x0000000e


	//----- nvinfo : EIATTR_FRAME_SIZE
	.align		4
.L_5:
        /*0024*/ 	.byte	0x04, 0x11
        /*0026*/ 	.short	(.L_7 - .L_6)
	.align		4
.L_6:
        /*0028*/ 	.word	index@(_Z19parallelMergeKernelPiS_ii)
        /*002c*/ 	.word	0x00000000


	//----- nvinfo : EIATTR_MIN_STACK_SIZE
	.align		4
.L_7:
        /*0030*/ 	.byte	0x04, 0x12
        /*0032*/ 	.short	(.L_9 - .L_8)
	.align		4
.L_8:
        /*0034*/ 	.word	index@(_Z19parallelMergeKernelPiS_ii)
        /*0038*/ 	.word	0x00000000


	//----- nvinfo : EIATTR_MIN_STACK_SIZE
	.align		4
.L_9:
        /*003c*/ 	.byte	0x04, 0x12
        /*003e*/ 	.short	(.L_11 - .L_10)
	.align		4
.L_10:
        /*0040*/ 	.word	index@(_Z17bitonicSortKernelPiii)
        /*0044*/ 	.word	0x00000000
.L_11:


//--------------------- .nv.compat                --------------------------
	.section	.nv.compat,"",@"SHT_CUDA_COMPAT_INFO"
	.align	4
        /*0000*/ 	.byte	0x02, 0x09, 0x00, 0x00, 0x02, 0x02, 0x01, 0x00, 0x02, 0x05, 0x05, 0x00, 0x03, 0x07, 0x01, 0x01
        /*0010*/ 	.byte	0x02, 0x03, 0x00, 0x00, 0x02, 0x06, 0x01, 0x00, 0x04, 0x0b, 0x08, 0x00, 0x09, 0x00, 0x00, 0x00
        /*0020*/ 	.byte	0x00, 0x00, 0x00, 0x00


//--------------------- .nv.info._Z19parallelMergeKernelPiS_ii --------------------------
	.section	.nv.info._Z19parallelMergeKernelPiS_ii,"",@"SHT_CUDA_INFO"
	.sectionflags	@""
	.align	4


	//----- nvinfo : EIATTR_CUDA_API_VERSION
	.align		4
        /*0000*/ 	.byte	0x04, 0x37
        /*0002*/ 	.short	(.L_13 - .L_12)
.L_12:
        /*0004*/ 	.word	0x00000082


	//----- nvinfo : EIATTR_KPARAM_INFO
	.align		4
.L_13:
        /*0008*/ 	.byte	0x04, 0x17
        /*000a*/ 	.short	(.L_15 - .L_14)
.L_14:
        /*000c*/ 	.word	0x00000000
        /*0010*/ 	.short	0x0003
        /*0012*/ 	.short	0x0014
        /*0014*/ 	.byte	0x00, 0xf0, 0x11, 0x00


	//----- nvinfo : EIATTR_KPARAM_INFO
	.align		4
.L_15:
        /*0018*/ 	.byte	0x04, 0x17
        /*001a*/ 	.short	(.L_17 - .L_16)
.L_16:
        /*001c*/ 	.word	0x00000000
        /*0020*/ 	.short	0x0002
        /*0022*/ 	.short	0x0010
        /*0024*/ 	.byte	0x00, 0xf0, 0x11, 0x00


	//----- nvinfo : EIATTR_KPARAM_INFO
	.align		4
.L_17:
        /*0028*/ 	.byte	0x04, 0x17
        /*002a*/ 	.short	(.L_19 - .L_18)
.L_18:
        /*002c*/ 	.word	0x00000000
        /*0030*/ 	.short	0x0001
        /*0032*/ 	.short	0x0008
        /*0034*/ 	.byte	0x00, 0xf5, 0x21, 0x00


	//----- nvinfo : EIATTR_KPARAM_INFO
	.align		4
.L_19:
        /*0038*/ 	.byte	0x04, 0x17
        /*003a*/ 	.short	(.L_21 - .L_20)
.L_20:
        /*003c*/ 	.word	0x00000000
        /*0040*/ 	.short	0x0000
        /*0042*/ 	.short	0x0000
        /*0044*/ 	.byte	0x00, 0xf5, 0x21, 0x00


	//----- nvinfo : EIATTR_SPARSE_MMA_MASK
	.align		4
.L_21:
        /*0048*/ 	.byte	0x03, 0x50
        /*004a*/ 	.short	0x0000


	//----- nvinfo : EIATTR_MAXREG_COUNT
	.align		4
        /*004c*/ 	.byte	0x03, 0x1b
        /*004e*/ 	.short	0x00ff


	//----- nvinfo : EIATTR_MERCURY_ISA_VERSION
	.align		4
        /*0050*/ 	.byte	0x03, 0x5f
        /*0052*/ 	.short	0x0101


	//----- nvinfo : EIATTR_VRC_CTA_INIT_COUNT
	.align		4
        /*0054*/ 	.byte	0x02, 0x4a
	.zero		1
	.zero		1


	//----- nvinfo : EIATTR_EXIT_INSTR_OFFSETS
	.align		4
        /*0058*/ 	.byte	0x04, 0x1c
        /*005a*/ 	.short	(.L_23 - .L_22)


	//   ....[0]....
.L_22:
        /*005c*/ 	.word	0x00000070


	//   ....[1]....
        /*0060*/ 	.word	0x00000280


	//   ....[2]....
        /*0064*/ 	.word	0x000002e0


	//   ....[3]....
        /*0068*/ 	.word	0x00000520


	//   ....[4]....
        /*006c*/ 	.word	0x00000550


	//   ....[5]....
        /*0070*/ 	.word	0x00000760


	//----- nvinfo : EIATTR_CRS_STACK_SIZE
	.align		4
.L_23:
        /*0074*/ 	.byte	0x04, 0x1e
        /*0076*/ 	.short	(.L_25 - .L_24)
.L_24:
        /*0078*/ 	.word	0x00000000


	//----- nvinfo : EIATTR_CBANK_PARAM_SIZE
	.align		4
.L_25:
        /*007c*/ 	.byte	0x03, 0x19
        /*007e*/ 	.short	0x0018


	//----- nvinfo : EIATTR_PARAM_CBANK
	.align		4
        /*0080*/ 	.byte	0x04, 0x0a
        /*0082*/ 	.short	(.L_27 - .L_26)
	.align		4
.L_26:
        /*0084*/ 	.word	index@(.nv.constant0._Z19parallelMergeKernelPiS_ii)
        /*0088*/ 	.short	0x0380
        /*008a*/ 	.short	0x0018


	//----- nvinfo : EIATTR_SW_WAR
	.align		4
.L_27:
        /*008c*/ 	.byte	0x04, 0x36
        /*008e*/ 	.short	(.L_29 - .L_28)
.L_28:
        /*0090*/ 	.word	0x00000008
.L_29:


//--------------------- .nv.info._Z17bitonicSortKernelPiii --------------------------
	.section	.nv.info._Z17bitonicSortKernelPiii,"",@"SHT_CUDA_INFO"
	.sectionflags	@""
	.align	4


	//----- nvinfo : EIATTR_CUDA_API_VERSION
	.align		4
        /*0000*/ 	.byte	0x04, 0x37
        /*0002*/ 	.short	(.L_31 - .L_30)
.L_30:
        /*0004*/ 	.word	0x00000082


	//----- nvinfo : EIATTR_KPARAM_INFO
	.align		4
.L_31:
        /*0008*/ 	.byte	0x04, 0x17
        /*000a*/ 	.short	(.L_33 - .L_32)
.L_32:
        /*000c*/ 	.word	0x00000000
        /*0010*/ 	.short	0x0002
        /*0012*/ 	.short	0x000c
        /*0014*/ 	.byte	0x00, 0xf0, 0x11, 0x00


	//----- nvinfo : EIATTR_KPARAM_INFO
	.align		4
.L_33:
        /*0018*/ 	.byte	0x04, 0x17
        /*001a*/ 	.short	(.L_35 - .L_34)
.L_34:
        /*001c*/ 	.word	0x00000000
        /*0020*/ 	.short	0x0001
        /*0022*/ 	.short	0x0008
        /*0024*/ 	.byte	0x00, 0xf0, 0x11, 0x00


	//----- nvinfo : EIATTR_KPARAM_INFO
	.align		4
.L_35:
        /*0028*/ 	.byte	0x04, 0x17
        /*002a*/ 	.short	(.L_37 - .L_36)
.L_36:
        /*002c*/ 	.word	0x00000000
        /*0030*/ 	.short	0x0000
        /*0032*/ 	.short	0x0000
        /*0034*/ 	.byte	0x00, 0xf5, 0x21, 0x00


	//----- nvinfo : EIATTR_SPARSE_MMA_MASK
	.align		4
.L_37:
        /*0038*/ 	.byte	0x03, 0x50
        /*003a*/ 	.short	0x0000


	//----- nvinfo : EIATTR_MAXREG_COUNT
	.align		4
        /*003c*/ 	.byte	0x03, 0x1b
        /*003e*/ 	.short	0x00ff


	//----- nvinfo : EIATTR_NUM_BARRIERS
	.align		4
        /*0040*/ 	.byte	0x02, 0x4c
        /*0042*/ 	.byte	0x01
	.zero		1


	//----- nvinfo : EIATTR_MERCURY_ISA_VERSION
	.align		4
        /*0044*/ 	.byte	0x03, 0x5f
        /*0046*/ 	.short	0x0101


	//----- nvinfo : EIATTR_VRC_CTA_INIT_COUNT
	.align		4
        /*0048*/ 	.byte	0x02, 0x4a
	.zero		1
	.zero		1


	//----- nvinfo : EIATTR_EXIT_INSTR_OFFSETS
	.align		4
        /*004c*/ 	.byte	0x04, 0x1c
        /*004e*/ 	.short	(.L_39 - .L_38)


	//   ....[0]....
.L_38:
        /*0050*/ 	.word	0x00000050


	//   ....[1]....
        /*0054*/ 	.word	0x00000470


	//   ....[2]....
        /*0058*/ 	.word	0x000004a0


	//----- nvinfo : EIATTR_CRS_STACK_SIZE
	.align		4
.L_39:
        /*005c*/ 	.byte	0x04, 0x1e
        /*005e*/ 	.short	(.L_41 - .L_40)
.L_40:
        /*0060*/ 	.word	0x00000000


	//----- nvinfo : EIATTR_CBANK_PARAM_SIZE
	.align		4
.L_41:
        /*0064*/ 	.byte	0x03, 0x19
        /*0066*/ 	.short	0x0010


	//----- nvinfo : EIATTR_PARAM_CBANK
	.align		4
        /*0068*/ 	.byte	0x04, 0x0a
        /*006a*/ 	.short	(.L_43 - .L_42)
	.align		4
.L_42:
        /*006c*/ 	.word	index@(.nv.constant0._Z17bitonicSortKernelPiii)
        /*0070*/ 	.short	0x0380
        /*0072*/ 	.short	0x0010


	//----- nvinfo : EIATTR_SW_WAR
	.align		4
.L_43:
        /*0074*/ 	.byte	0x04, 0x36
        /*0076*/ 	.short	(.L_45 - .L_44)
.L_44:
        /*0078*/ 	.word	0x00000008
.L_45:


//--------------------- .nv.callgraph             --------------------------
	.section	.nv.callgraph,"",@"SHT_CUDA_CALLGRAPH"
	.align	4
	.sectionentsize	8
	.align		4
        /*0000*/ 	.word	0x00000000
	.align		4
        /*0004*/ 	.word	0xffffffff
	.align		4
        /*0008*/ 	.word	0x00000000
	.align		4
        /*000c*/ 	.word	0xfffffffe
	.align		4
        /*0010*/ 	.word	0x00000000
	.align		4
        /*0014*/ 	.word	0xfffffffd
	.align		4
        /*0018*/ 	.word	0x00000000
	.align		4
        /*001c*/ 	.word	0xfffffffc


//--------------------- .text._Z19parallelMergeKernelPiS_ii --------------------------
	.section	.text._Z19parallelMergeKernelPiS_ii,"ax",@progbits
	.align	128
        .global         _Z19parallelMergeKernelPiS_ii
        .type           _Z19parallelMergeKernelPiS_ii,@function
        .size           _Z19parallelMergeKernelPiS_ii,(.L_x_24 - _Z19parallelMergeKernelPiS_ii)
        .other          _Z19parallelMergeKernelPiS_ii,@"STO_CUDA_ENTRY STV_DEFAULT"
_Z19parallelMergeKernelPiS_ii:
.text._Z19parallelMergeKernelPiS_ii:
[----:B------:R-:W-:Y:S01]  /*0000*/  LDC R1, c[0x0][0x37c] ;  /* 0x0000df00ff017b82 */ /* 0x000fe20000000800 */
[----:B------:R-:W0:Y:S07]  /*0010*/  S2R R3, SR_TID.X ;  /* 0x0000000000037919 */ /* 0x000e2e0000002100 */
[----:B------:R-:W0:Y:S01]  /*0020*/  S2UR UR4, SR_CTAID.X ;  /* 0x00000000000479c3 */ /* 0x000e220000002500 */
[----:B------:R-:W1:Y:S07]  /*0030*/  LDCU UR5, c[0x0][0x390] ;  /* 0x00007200ff0577ac */ /* 0x000e6e0008000800 */
[----:B------:R-:W0:Y:S02]  /*0040*/  LDC R4, c[0x0][0x360] ;  /* 0x0000d800ff047b82 */ /* 0x000e240000000800 */
[----:B0-----:R-:W-:-:S05]  /*0050*/  IMAD R4, R4, UR4, R3 ;  /* 0x0000000404047c24 */ /* 0x001fca000f8e0203 */
[----:B-1----:R-:W-:-:S13]  /*0060*/  ISETP.GE.AND P0, PT, R4, UR5, PT ;  /* 0x0000000504007c0c */ /* 0x002fda000bf06270 */
[----:B------:R-:W-:Y:S05]  /*0070*/  @P0 EXIT ;  /* 0x000000000000094d */ /* 0x000fea0003800000 */
[----:B------:R-:W0:Y:S01]  /*0080*/  LDC R6, c[0x0][0x394] ;  /* 0x0000e500ff067b82 */ /* 0x000e220000000800 */
[----:B------:R-:W-:Y:S01]  /*0090*/  IABS R10, R4 ;  /* 0x00000004000a7213 */ /* 0x000fe20000000000 */
[----:B0-----:R-:W-:-:S05]  /*00a0*/  IMAD.SHL.U32 R5, R6, 0x2, RZ ;  /* 0x0000000206057824 */ /* 0x001fca00078e00ff */
[-C--:B------:R-:W-:Y:S02]  /*00b0*/  IABS R7, R5.reuse ;  /* 0x0000000500077213 */ /* 0x080fe40000000000 */
[----:B------:R-:W-:Y:S02]  /*00c0*/  IABS R11, R5 ;  /* 0x00000005000b7213 */ /* 0x000fe40000000000 */
[----:B------:R-:W0:Y:S08]  /*00d0*/  I2F.RP R0, R7 ;  /* 0x0000000700007306 */ /* 0x000e300000209400 */
[----:B0-----:R-:W0:Y:S02]  /*00e0*/  MUFU.RCP R0, R0 ;  /* 0x0000000000007308 */ /* 0x001e240000001000 */
[----:B0-----:R-:W-:-:S02]  /*00f0*/  VIADD R2, R0, 0xffffffe ;  /* 0x0ffffffe00027836 */ /* 0x001fc40000000000 */
[----:B------:R-:W-:-:S04]  /*0100*/  IMAD.MOV R0, RZ, RZ, -R11 ;  /* 0x000000ffff007224 */ /* 0x000fc800078e0a0b */
[----:B------:R0:W1:Y:S02]  /*0110*/  F2I.FTZ.U32.TRUNC.NTZ R3, R2 ;  /* 0x0000000200037305 */ /* 0x000064000021f000 */
[----:B0-----:R-:W-:Y:S02]  /*0120*/  IMAD.MOV.U32 R2, RZ, RZ, RZ ;  /* 0x000000ffff027224 */ /* 0x001fe400078e00ff */
[----:B-1----:R-:W-:-:S04]  /*0130*/  IMAD.MOV R8, RZ, RZ, -R3 ;  /* 0x000000ffff087224 */ /* 0x002fc800078e0a03 */
[----:B------:R-:W-:Y:S01]  /*0140*/  IMAD R9, R8, R7, RZ ;  /* 0x0000000708097224 */ /* 0x000fe200078e02ff */
[----:B------:R-:W-:-:S03]  /*0150*/  MOV R8, R10 ;  /* 0x0000000a00087202 */ /* 0x000fc60000000f00 */
[----:B------:R-:W-:-:S06]  /*0160*/  IMAD.HI.U32 R3, R3, R9, R2 ;  /* 0x0000000903037227 */ /* 0x000fcc00078e0002 */
[----:B------:R-:W-:-:S04]  /*0170*/  IMAD.HI.U32 R3, R3, R8, RZ ;  /* 0x0000000803037227 */ /* 0x000fc800078e00ff */
[----:B------:R-:W-:-:S05]  /*0180*/  IMAD R0, R3, R0, R8 ;  /* 0x0000000003007224 */ /* 0x000fca00078e0208 */
[----:B------:R-:W-:-:S13]  /*0190*/  ISETP.GT.U32.AND P2, PT, R7, R0, PT ;  /* 0x000000000700720c */ /* 0x000fda0003f44070 */
[----:B------:R-:W-:Y:S01]  /*01a0*/  @!P2 IMAD.IADD R0, R0, 0x1, -R7 ;  /* 0x000000010000a824 */ /* 0x000fe200078e0a07 */
[----:B------:R-:W-:Y:S02]  /*01b0*/  @!P2 IADD3 R3, PT, PT, R3, 0x1, RZ ;  /* 0x000000010303a810 */ /* 0x000fe40007ffe0ff */
[----:B------:R-:W-:Y:S02]  /*01c0*/  ISETP.NE.AND P2, PT, R5, RZ, PT ;  /* 0x000000ff0500720c */ /* 0x000fe40003f45270 */
[----:B------:R-:W-:Y:S02]  /*01d0*/  ISETP.GE.U32.AND P0, PT, R0, R7, PT ;  /* 0x000000070000720c */ /* 0x000fe40003f06070 */
[----:B------:R-:W-:-:S04]  /*01e0*/  LOP3.LUT R0, R4, R5, RZ, 0x3c, !PT ;  /* 0x0000000504007212 */ /* 0x000fc800078e3cff */
[----:B------:R-:W-:-:S07]  /*01f0*/  ISETP.GE.AND P1, PT, R0, RZ, PT ;  /* 0x000000ff0000720c */ /* 0x000fce0003f26270 */
[----:B------:R-:W-:-:S06]  /*0200*/  @P0 VIADD R3, R3, 0x1 ;  /* 0x0000000103030836 */ /* 0x000fcc0000000000 */
[----:B------:R-:W-:Y:S01]  /*0210*/  @!P1 IMAD.MOV R3, RZ, RZ, -R3 ;  /* 0x000000ffff039224 */ /* 0x000fe200078e0a03 */
[----:B------:R-:W-:-:S05]  /*0220*/  @!P2 LOP3.LUT R3, RZ, R5, RZ, 0x33, !PT ;  /* 0x00000005ff03a212 */ /* 0x000fca00078e33ff */
[C---:B------:R-:W-:Y:S01]  /*0230*/  IMAD R0, R3.reuse, R6, RZ ;  /* 0x0000000603007224 */ /* 0x040fe200078e02ff */
[----:B------:R-:W-:-:S03]  /*0240*/  IADD3 R3, PT, PT, -R3, RZ, RZ ;  /* 0x000000ff03037210 */ /* 0x000fc60007ffe1ff */
[----:B------:R-:W-:Y:S02]  /*0250*/  IMAD.SHL.U32 R0, R0, 0x2, RZ ;  /* 0x0000000200007824 */ /* 0x000fe400078e00ff */
[----:B------:R-:W-:-:S03]  /*0260*/  IMAD R5, R5, R3, R4 ;  /* 0x0000000305057224 */ /* 0x000fc600078e0204 */
[----:B------:R-:W-:-:S13]  /*0270*/  ISETP.GE.AND P0, PT, R0, UR5, PT ;  /* 0x0000000500007c0c */ /* 0x000fda000bf06270 */
[----:B------:R-:W-:Y:S05]  /*0280*/  @P0 EXIT ;  /* 0x000000000000094d */ /* 0x000fea0003800000 */
[----:B------:R-:W-:Y:S02]  /*0290*/  IMAD.IADD R3, R0, 0x1, R6 ;  /* 0x0000000100037824 */ /* 0x000fe400078e0206 */
[----:B------:R-:W-:-:S03]  /*02a0*/  IMAD.IADD R8, R5, 0x1, R0 ;  /* 0x0000000105087824 */ /* 0x000fc600078e0200 */
[C---:B------:R-:W-:Y:S02]  /*02b0*/  VIADDMNMX R7, R3.reuse, R6, UR5, PT ;  /* 0x0000000503077e46 */ /* 0x040fe4000b800106 */
[----:B------:R-:W-:Y:S02]  /*02c0*/  VIMNMX R9, PT, PT, R3, UR5, PT ;  /* 0x0000000503097c48 */ /* 0x000fe4000bfe0100 */
[----:B------:R-:W-:-:S13]  /*02d0*/  ISETP.GE.AND P0, PT, R8, R7, PT ;  /* 0x000000070800720c */ /* 0x000fda0003f06270 */
[----:B------:R-:W-:Y:S05]  /*02e0*/  @P0 EXIT ;  /* 0x000000000000094d */ /* 0x000fea0003800000 */
[----:B------:R-:W-:Y:S01]  /*02f0*/  IMAD.IADD R6, R9, 0x1, -R0 ;  /* 0x0000000109067824 */ /* 0x000fe200078e0a00 */
[----:B------:R-:W0:Y:S04]  /*0300*/  LDCU.64 UR4, c[0x0][0x358] ;  /* 0x00006b00ff0477ac */ /* 0x000e280008000a00 */
[----:B------:R-:W-:-:S13]  /*0310*/  ISETP.GE.AND P0, PT, R5, R6, PT ;  /* 0x000000060500720c */ /* 0x000fda0003f06270 */
[----:B------:R-:W-:Y:S05]  /*0320*/  @P0 BRA `(.L_x_0) ;  /* 0x0000000000800947 */ /* 0x000fea0003800000 */
[----:B------:R-:W1:Y:S02]  /*0330*/  LDC.64 R2, c[0x0][0x380] ;  /* 0x0000e000ff027b82 */ /* 0x000e640000000a00 */
[----:B-1----:R-:W-:-:S05]  /*0340*/  IMAD.WIDE R2, R8, 0x4, R2 ;  /* 0x0000000408027825 */ /* 0x002fca00078e0202 */
[----:B0-----:R0:W5:Y:S01]  /*0350*/  LDG.E R11, desc[UR4][R2.64] ;  /* 0x00000004020b7981 */ /* 0x001162000c1e1900 */
[----:B------:R-:W-:Y:S01]  /*0360*/  IADD3 R0, PT, PT, R7, -R9, RZ ;  /* 0x8000000907007210 */ /* 0x000fe20007ffe0ff */
[----:B------:R-:W-:Y:S01]  /*0370*/  BSSY.RECONVERGENT B0, `(.L_x_1) ;  /* 0x0000016000007945 */ /* 0x000fe20003800200 */
[----:B------:R-:W-:Y:S02]  /*0380*/  IMAD.MOV.U32 R7, RZ, RZ, RZ ;  /* 0x000000ffff077224 */ /* 0x000fe400078e00ff */
[----:B------:R-:W-:-:S13]  /*0390*/  ISETP.GE.AND P0, PT, R0, 0x1, PT ;  /* 0x000000010000780c */ /* 0x000fda0003f06270 */
[----:B0-----:R-:W-:Y:S05]  /*03a0*/  @!P0 BRA `(.L_x_2) ;  /* 0x0000000000488947 */ /* 0x001fea0003800000 */
[----:B------:R-:W0:Y:S01]  /*03b0*/  LDC R10, c[0x0][0x390] ;  /* 0x0000e400ff0a7b82 */ /* 0x000e220000000800 */
[----:B------:R-:W-:-:S07]  /*03c0*/  IMAD.MOV.U32 R7, RZ, RZ, RZ ;  /* 0x000000ffff077224 */ /* 0x000fce00078e00ff */
[----:B------:R-:W1:Y:S02]  /*03d0*/  LDC.64 R4, c[0x0][0x380] ;  /* 0x0000e000ff047b82 */ /* 0x000e640000000a00 */
.L_x_5:
[----:B------:R-:W-:Y:S01]  /*03e0*/  IADD3 R2, PT, PT, R7, R0, RZ ;  /* 0x0000000007027210 */ /* 0x000fe20007ffe0ff */
[----:B------:R-:W-:Y:S03]  /*03f0*/  BSSY.RECONVERGENT B1, `(.L_x_3) ;  /* 0x000000a000017945 */ /* 0x000fe60003800200 */
[----:B------:R-:W-:-:S05]  /*0400*/  SHF.R.U32.HI R6, RZ, 0x1, R2 ;  /* 0x00000001ff067819 */ /* 0x000fca0000011602 */
[----:B------:R-:W-:-:S05]  /*0410*/  IMAD.IADD R3, R9, 0x1, R6 ;  /* 0x0000000109037824 */ /* 0x000fca00078e0206 */
[----:B0-----:R-:W-:-:S13]  /*0420*/  ISETP.GE.AND P0, PT, R3, R10, PT ;  /* 0x0000000a0300720c */ /* 0x001fda0003f06270 */
[----:B------:R-:W-:Y:S05]  /*0430*/  @P0 BRA `(.L_x_4) ;  /* 0x0000000000140947 */ /* 0x000fea0003800000 */
[----:B-1----:R-:W-:-:S06]  /*0440*/  IMAD.WIDE R2, R3, 0x4, R4 ;  /* 0x0000000403027825 */ /* 0x002fcc00078e0204 */
[----:B------:R-:W2:Y:S02]  /*0450*/  LDG.E R2, desc[UR4][R2.64] ;  /* 0x0000000402027981 */ /* 0x000ea4000c1e1900 */
[----:B--2--5:R-:W-:-:S13]  /*0460*/  ISETP.GE.AND P0, PT, R2, R11, PT ;  /* 0x0000000b0200720c */ /* 0x024fda0003f06270 */
[----:B------:R-:W-:Y:S01]  /*0470*/  @!P0 VIADD R7, R6, 0x1 ;  /* 0x0000000106078836 */ /* 0x000fe20000000000 */
[----:B------:R-:W-:-:S07]  /*0480*/  SEL R6, R0, R6, !P0 ;  /* 0x0000000600067207 */ /* 0x000fce0004000000 */
.L_x_4:
[----:B------:R-:W-:Y:S05]  /*0490*/  BSYNC.RECONVERGENT B1 ;  /* 0x0000000000017941 */ /* 0x000fea0003800200 */
.L_x_3:
[-C--:B------:R-:W-:Y:S02]  /*04a0*/  ISETP.GE.AND P0, PT, R7, R6.reuse, PT ;  /* 0x000000060700720c */ /* 0x080fe40003f06270 */
[----:B------:R-:W-:-:S11]  /*04b0*/  MOV R0, R6 ;  /* 0x0000000600007202 */ /* 0x000fd60000000f00 */
[----:B------:R-:W-:Y:S05]  /*04c0*/  @!P0 BRA `(.L_x_5) ;  /* 0xfffffffc00c48947 */ /* 0x000fea000383ffff */
.L_x_2:
[----:B------:R-:W-:Y:S05]  /*04d0*/  BSYNC.RECONVERGENT B0 ;  /* 0x0000000000007941 */ /* 0x000fea0003800200 */
.L_x_1:
[----:B------:R-:W0:Y:S01]  /*04e0*/  LDC.64 R2, c[0x0][0x388] ;  /* 0x0000e200ff027b82 */ /* 0x000e220000000a00 */
[----:B------:R-:W-:-:S04]  /*04f0*/  IMAD.IADD R7, R8, 0x1, R7 ;  /* 0x0000000108077824 */ /* 0x000fc800078e0207 */
[----:B0-----:R-:W-:-:S05]  /*0500*/  IMAD.WIDE R2, R7, 0x4, R2 ;  /* 0x0000000407027825 */ /* 0x001fca00078e0202 */
[----:B-----5:R-:W-:Y:S01]  /*0510*/  STG.E desc[UR4][R2.64], R11 ;  /* 0x0000000b02007986 */ /* 0x020fe2000c101904 */
[----:B------:R-:W-:Y:S05]  /*0520*/  EXIT ;  /* 0x000000000000794d */ /* 0x000fea0003800000 */
.L_x_0:
[----:B------:R-:W-:-:S05]  /*0530*/  IMAD.IADD R2, R7, 0x1, -R0 ;  /* 0x0000000107027824 */ /* 0x000fca00078e0a00 */
[----:B------:R-:W-:-:S13]  /*0540*/  ISETP.GE.AND P0, PT, R5, R2, PT ;  /* 0x000000020500720c */ /* 0x000fda0003f06270 */
[----:B0-----:R-:W-:Y:S05]  /*0550*/  @P0 EXIT ;  /* 0x000000000000094d */ /* 0x001fea0003800000 */
[----:B------:R-:W0:Y:S01]  /*0560*/  LDC.64 R2, c[0x0][0x380] ;  /* 0x0000e000ff027b82 */ /* 0x000e220000000a00 */
[----:B------:R-:W-:-:S05]  /*0570*/  IADD3 R8, PT, PT, R5, -R6, RZ ;  /* 0x8000000605087210 */ /* 0x000fca0007ffe0ff */
[----:B------:R-:W-:-:S04]  /*0580*/  IMAD.IADD R5, R9, 0x1, R8 ;  /* 0x0000000109057824 */ /* 0x000fc800078e0208 */
[----:B0-----:R-:W-:-:S05]  /*0590*/  IMAD.WIDE R2, R5, 0x4, R2 ;  /* 0x0000000405027825 */ /* 0x001fca00078e0202 */
[----:B------:R0:W5:Y:S01]  /*05a0*/  LDG.E R11, desc[UR4][R2.64] ;  /* 0x00000004020b7981 */ /* 0x000162000c1e1900 */
[----:B------:R-:W-:Y:S01]  /*05b0*/  ISETP.GE.AND P0, PT, R6, 0x1, PT ;  /* 0x000000010600780c */ /* 0x000fe20003f06270 */
[----:B------:R-:W-:Y:S01]  /*05c0*/  BSSY.RECONVERGENT B0, `(.L_x_6) ;  /* 0x0000015000007945 */ /* 0x000fe20003800200 */
[----:B------:R-:W-:-:S11]  /*05d0*/  IMAD.MOV.U32 R7, RZ, RZ, RZ ;  /* 0x000000ffff077224 */ /* 0x000fd600078e00ff */
[----:B0-----:R-:W-:Y:S05]  /*05e0*/  @!P0 BRA `(.L_x_7) ;  /* 0x0000000000488947 */ /* 0x001fea0003800000 */
[----:B------:R-:W0:Y:S01]  /*05f0*/  LDC R10, c[0x0][0x390] ;  /* 0x0000e400ff0a7b82 */ /* 0x000e220000000800 */
[----:B------:R-:W-:-:S07]  /*0600*/  HFMA2 R7, -RZ, RZ, 0, 0 ;  /* 0x00000000ff077431 */ /* 0x000fce00000001ff */
[----:B------:R-:W1:Y:S02]  /*0610*/  LDC.64 R4, c[0x0][0x380] ;  /* 0x0000e000ff047b82 */ /* 0x000e640000000a00 */
.L_x_10:
[----:B------:R-:W-:Y:S01]  /*0620*/  IMAD.IADD R2, R7, 0x1, R6 ;  /* 0x0000000107027824 */ /* 0x000fe200078e0206 */
[----:B------:R-:W-:Y:S04]  /*0630*/  BSSY.RECONVERGENT B1, `(.L_x_8) ;  /* 0x000000a000017945 */ /* 0x000fe80003800200 */
[----:B------:R-:W-:-:S05]  /*0640*/  SHF.R.U32.HI R9, RZ, 0x1, R2 ;  /* 0x00000001ff097819 */ /* 0x000fca0000011602 */
[----:B------:R-:W-:-:S05]  /*0650*/  IMAD.IADD R3, R0, 0x1, R9 ;  /* 0x0000000100037824 */ /* 0x000fca00078e0209 */
[----:B0-----:R-:W-:-:S13]  /*0660*/  ISETP.GE.AND P0, PT, R3, R10, PT ;  /* 0x0000000a0300720c */ /* 0x001fda0003f06270 */
[----:B------:R-:W-:Y:S05]  /*0670*/  @P0 BRA `(.L_x_9) ;  /* 0x0000000000140947 */ /* 0x000fea0003800000 */
[----:B-1----:R-:W-:-:S06]  /*0680*/  IMAD.WIDE R2, R3, 0x4, R4 ;  /* 0x0000000403027825 */ /* 0x002fcc00078e0204 */
[----:B------:R-:W2:Y:S02]  /*0690*/  LDG.E R2, desc[UR4][R2.64] ;  /* 0x0000000402027981 */ /* 0x000ea4000c1e1900 */
[----:B--2--5:R-:W-:-:S13]  /*06a0*/  ISETP.GT.AND P0, PT, R2, R11, PT ;  /* 0x0000000b0200720c */ /* 0x024fda0003f04270 */
[C---:B------:R-:W-:Y:S02]  /*06b0*/  @!P0 IADD3 R7, PT, PT, R9.reuse, 0x1, RZ ;  /* 0x0000000109078810 */ /* 0x040fe40007ffe0ff */
[----:B------:R-:W-:-:S07]  /*06c0*/  SEL R9, R9, R6, P0 ;  /* 0x0000000609097207 */ /* 0x000fce0000000000 */
.L_x_9:
[----:B------:R-:W-:Y:S05]  /*06d0*/  BSYNC.RECONVERGENT B1 ;  /* 0x0000000000017941 */ /* 0x000fea0003800200 */
.L_x_8:
[----:B------:R-:W-:Y:S01]  /*06e0*/  ISETP.GE.AND P0, PT, R7, R9, PT ;  /* 0x000000090700720c */ /* 0x000fe20003f06270 */
[----:B------:R-:W-:-:S12]  /*06f0*/  IMAD.MOV.U32 R6, RZ, RZ, R9 ;  /* 0x000000ffff067224 */ /* 0x000fd800078e0009 */
[----:B------:R-:W-:Y:S05]  /*0700*/  @!P0 BRA `(.L_x_10) ;  /* 0xfffffffc00c48947 */ /* 0x000fea000383ffff */
.L_x_7:
[----:B------:R-:W-:Y:S05]  /*0710*/  BSYNC.RECONVERGENT B0 ;  /* 0x0000000000007941 */ /* 0x000fea0003800200 */
.L_x_6:
[----:B------:R-:W0:Y:S01]  /*0720*/  LDC.64 R2, c[0x0][0x388] ;  /* 0x0000e200ff027b82 */ /* 0x000e220000000a00 */
[----:B------:R-:W-:-:S05]  /*0730*/  IADD3 R7, PT, PT, R7, R8, R0 ;  /* 0x0000000807077210 */ /* 0x000fca0007ffe000 */
[----:B0-----:R-:W-:-:S05]  /*0740*/  IMAD.WIDE R2, R7, 0x4, R2 ;  /* 0x0000000407027825 */ /* 0x001fca00078e0202 */
[----:B-----5:R-:W-:Y:S01]  /*0750*/  STG.E desc[UR4][R2.64], R11 ;  /* 0x0000000b02007986 */ /* 0x020fe2000c101904 */
[----:B------:R-:W-:Y:S05]  /*0760*/  EXIT ;  /* 0x000000000000794d */ /* 0x000fea0003800000 */
.L_x_11:
[----:B------:R-:W-:-:S00]  /*0770*/  BRA `(.L_x_11) ;  /* 0xfffffffc00fc7947 */ /* 0x000fc0000383ffff */
[----:B------:R-:W-:-:S00]  /*0780*/  NOP ;  /* 0x0000000000007918 */ /* 0x000fc00000000000 */
[----:B------:R-:W-:-:S00]  /*0790*/  NOP ;  /* 0x0000000000007918 */ /* 0x000fc00000000000 */
[----:B------:R-:W-:-:S00]  /*07a0*/  NOP ;  /* 0x0000000000007918 */ /* 0x000fc00000000000 */
[----:B------:R-:W-:-:S00]  /*07b0*/  NOP ;  /* 0x0000000000007918 */ /* 0x000fc00000000000 */
[----:B------:R-:W-:-:S00]  /*07c0*/  NOP ;  /* 0x0000000000007918 */ /* 0x000fc00000000000 */
[----:B------:R-:W-:-:S00]  /*07d0*/  NOP ;  /* 0x0000000000007918 */ /* 0x000fc00000000000 */
[----:B------:R-:W-:-:S00]  /*07e0*/  NOP ;  /* 0x0000000000007918 */ /* 0x000fc00000000000 */
[----:B------:R-:W-:-:S00]  /*07f0*/  NOP ;  /* 0x0000000000007918 */ /* 0x000fc00000000000 */
.L_x_24:


//--------------------- .text._Z17bitonicSortKernelPiii --------------------------
	.section	.text._Z17bitonicSortKernelPiii,"ax",@progbits
	.align	128
        .global         _Z17bitonicSortKernelPiii
        .type           _Z17bitonicSortKernelPiii,@function
        .size           _Z17bitonicSortKernelPiii,(.L_x_25 - _Z17bitonicSortKernelPiii)
        .other          _Z17bitonicSortKernelPiii,@"STO_CUDA_ENTRY STV_DEFAULT"
_Z17bitonicSortKernelPiii:
.text._Z17bitonicSortKernelPiii:
[----:B------:R-:W-:Y:S08]  /*0000*/  LDC R1, c[0x0][0x37c] ;  /* 0x0000df00ff017b82 */ /* 0x000ff00000000800 */
[----:B------:R-:W0:Y:S08]  /*0010*/  S2UR UR4, SR_CTAID.X ;  /* 0x00000000000479c3 */ /* 0x000e300000002500 */
[----:B------:R-:W0:Y:S02]  /*0020*/  LDC.64 R2, c[0x0][0x388] ;  /* 0x0000e200ff027b82 */ /* 0x000e240000000a00 */
[----:B0-----:R-:W-:-:S05]  /*0030*/  IMAD R5, R3, UR4, RZ ;  /* 0x0000000403057c24 */ /* 0x001fca000f8e02ff */
[----:B------:R-:W-:-:S13]  /*0040*/  ISETP.GE.AND P0, PT, R5, R2, PT ;  /* 0x000000020500720c */ /* 0x000fda0003f06270 */
[----:B------:R-:W-:Y:S05]  /*0050*/  @P0 EXIT ;  /* 0x000000000000094d */ /* 0x000fea0003800000 */
[----:B------:R-:W0:Y:S01]  /*0060*/  S2R R7, SR_TID.X ;  /* 0x0000000000077919 */ /* 0x000e220000002100 */
[----:B------:R-:W-:Y:S01]  /*0070*/  IMAD.MOV R0, RZ, RZ, -R5 ;  /* 0x000000ffff007224 */ /* 0x000fe200078e0a05 */
[----:B------:R-:W-:-:S04]  /*0080*/  UMOV UR4, 0x1 ;  /* 0x0000000100047882 */ /* 0x000fc80000000000 */
[----:B------:R-:W-:-:S07]  /*0090*/  VIADDMNMX R0, R0, R2, R3, PT ;  /* 0x0000000200007246 */ /* 0x000fce0003800103 */
.L_x_12:
[----:B------:R-:W-:Y:S01]  /*00a0*/  ISETP.LE.AND P0, PT, R0, UR4, PT ;  /* 0x0000000400007c0c */ /* 0x000fe2000bf03270 */
[----:B------:R-:W-:Y:S01]  /*00b0*/  UMOV UR7, UR4 ;  /* 0x0000000400077c82 */ /* 0x000fe20008000000 */
[----:B------:R-:W-:-:S11]  /*00c0*/  USHF.L.U32 UR4, UR4, 0x1, URZ ;  /* 0x0000000104047899 */ /* 0x000fd600080006ff */
[----:B------:R-:W-:Y:S05]  /*00d0*/  @!P0 BRA `(.L_x_12) ;  /* 0xfffffffc00f08947 */ /* 0x000fea000383ffff */
[----:B------:R-:W1:Y:S01]  /*00e0*/  LDC.64 R2, c[0x0][0x380] ;  /* 0x0000e000ff027b82 */ /* 0x000e620000000a00 */
[----:B------:R-:W2:Y:S01]  /*00f0*/  LDCU.64 UR10, c[0x0][0x358] ;  /* 0x00006b00ff0a77ac */ /* 0x000ea20008000a00 */
[----:B0-----:R-:W-:Y:S01]  /*0100*/  ISETP.GE.AND P0, PT, R7, R0, PT ;  /* 0x000000000700720c */ /* 0x001fe20003f06270 */
[----:B------:R-:W-:-:S04]  /*0110*/  IMAD.IADD R5, R5, 0x1, R7 ;  /* 0x0000000105057824 */ /* 0x000fc800078e0207 */
[----:B-1----:R-:W-:-:S08]  /*0120*/  IMAD.WIDE R2, R5, 0x4, R2 ;  /* 0x0000000405027825 */ /* 0x002fd000078e0202 */
[----:B--2---:R-:W2:Y:S01]  /*0130*/  @!P0 LDG.E R5, desc[UR10][R2.64] ;  /* 0x0000000a02058981 */ /* 0x004ea2000c1e1900 */
[----:B------:R-:W0:Y:S01]  /*0140*/  S2UR UR5, SR_CgaCtaId ;  /* 0x00000000000579c3 */ /* 0x000e220000008800 */
[----:B------:R-:W-:Y:S01]  /*0150*/  UMOV UR4, 0x400 ;  /* 0x0000040000047882 */ /* 0x000fe20000000000 */
[----:B------:R-:W-:Y:S01]  /*0160*/  BSSY.RECONVERGENT B0, `(.L_x_13) ;  /* 0x0000008000007945 */ /* 0x000fe20003800200 */
[----:B0-----:R-:W-:-:S06]  /*0170*/  ULEA UR4, UR5, UR4, 0x18 ;  /* 0x0000000405047291 */ /* 0x001fcc000f8ec0ff */
[----:B------:R-:W-:-:S05]  /*0180*/  LEA R4, R7, UR4, 0x2 ;  /* 0x0000000407047c11 */ /* 0x000fca000f8e10ff */
[----:B--2---:R0:W-:Y:S01]  /*0190*/  @!P0 STS [R4], R5 ;  /* 0x0000000504008388 */ /* 0x0041e20000000800 */
[----:B------:R-:W-:Y:S05]  /*01a0*/  @!P0 BRA `(.L_x_14) ;  /* 0x00000000000c8947 */ /* 0x000fea0003800000 */
[----:B------:R-:W-:-:S13]  /*01b0*/  ISETP.GE.U32.AND P0, PT, R7, UR7, PT ;  /* 0x0000000707007c0c */ /* 0x000fda000bf06070 */
[----:B0-----:R-:W-:-:S05]  /*01c0*/  @!P0 IMAD.MOV.U32 R5, RZ, RZ, 0x7fffffff ;  /* 0x7fffffffff058424 */ /* 0x001fca00078e00ff */
[----:B------:R1:W-:Y:S02]  /*01d0*/  @!P0 STS [R4], R5 ;  /* 0x0000000504008388 */ /* 0x0003e40000000800 */
.L_x_14:
[----:B------:R-:W-:Y:S05]  /*01e0*/  BSYNC.RECONVERGENT B0 ;  /* 0x0000000000007941 */ /* 0x000fea0003800200 */
.L_x_13:
[----:B------:R-:W-:Y:S01]  /*01f0*/  BAR.SYNC.DEFER_BLOCKING 0x0 ;  /* 0x0000000000007b1d */ /* 0x000fe20000010000 */
[----:B------:R-:W-:-:S09]  /*0200*/  UISETP.GE.U32.AND UP0, UPT, UR7, 0x2, UPT ;  /* 0x000000020700788c */ /* 0x000fd2000bf06070 */
[----:B------:R-:W-:Y:S05]  /*0210*/  BRA.U !UP0, `(.L_x_15) ;  /* 0x0000000108907547 */ /* 0x000fea000b800000 */
[----:B------:R-:W-:-:S05]  /*0220*/  UMOV UR5, 0x2 ;  /* 0x0000000200057882 */ /* 0x000fca0000000000 */
.L_x_22:
[----:B0-----:R-:W-:-:S05]  /*0230*/  UMOV UR6, UR5 ;  /* 0x0000000500067c82 */ /* 0x001fca0008000000 */
.L_x_21:
[----:B------:R-:W-:Y:S01]  /*0240*/  UMOV UR8, UR6 ;  /* 0x0000000600087c82 */ /* 0x000fe20008000000 */
[----:B------:R-:W-:Y:S01]  /*0250*/  USHF.R.U32.HI UR6, URZ, 0x1, UR6 ;  /* 0x00000001ff067899 */ /* 0x000fe20008011606 */
[----:B------:R-:W-:Y:S05]  /*0260*/  BSSY.RECONVERGENT B0, `(.L_x_16) ;  /* 0x0000018000007945 */ /* 0x000fea0003800200 */
[----:B0-----:R-:W-:-:S04]  /*0270*/  LOP3.LUT R6, R7, UR6, RZ, 0x3c, !PT ;  /* 0x0000000607067c12 */ /* 0x001fc8000f8e3cff */
[----:B01----:R-:W-:-:S04]  /*0280*/  VIMNMX.U32 R5, PT, PT, R6, UR7, PT ;  /* 0x0000000706057c48 */ /* 0x003fc8000bfe0000 */
[----:B------:R-:W-:-:S04]  /*0290*/  ISETP.GT.U32.AND P0, PT, R5, R7, PT ;  /* 0x000000070500720c */ /* 0x000fc80003f04070 */
[----:B------:R-:W-:-:S13]  /*02a0*/  ISETP.GE.OR P0, PT, R6, UR7, !P0 ;  /* 0x0000000706007c0c */ /* 0x000fda000c706670 */
[----:B------:R-:W-:Y:S05]  /*02b0*/  @P0 BRA `(.L_x_17) ;  /* 0x0000000000480947 */ /* 0x000fea0003800000 */
[----:B------:R-:W-:Y:S01]  /*02c0*/  LOP3.LUT P0, RZ, R7, UR5, RZ, 0xc0, !PT ;  /* 0x0000000507ff7c12 */ /* 0x000fe2000f80c0ff */
[----:B------:R-:W-:Y:S01]  /*02d0*/  BSSY.RELIABLE B1, `(.L_x_18) ;  /* 0x000000e000017945 */ /* 0x000fe20003800100 */
[----:B------:R-:W-:-:S11]  /*02e0*/  LEA R8, R6, UR4, 0x2 ;  /* 0x0000000406087c11 */ /* 0x000fd6000f8e10ff */
[----:B------:R-:W-:Y:S05]  /*02f0*/  @P0 BRA `(.L_x_19) ;  /* 0x0000000000180947 */ /* 0x000fea0003800000 */
[----:B------:R-:W-:Y:S04]  /*0300*/  LDS R5, [R4] ;  /* 0x0000000004057984 */ /* 0x000fe80000000800 */
[----:B------:R-:W0:Y:S02]  /*0310*/  LDS R6, [R8] ;  /* 0x0000000008067984 */ /* 0x000e240000000800 */
[----:B0-----:R-:W-:-:S13]  /*0320*/  ISETP.GT.AND P0, PT, R5, R6, PT ;  /* 0x000000060500720c */ /* 0x001fda0003f04270 */
[----:B------:R-:W-:Y:S05]  /*0330*/  @!P0 BREAK.RELIABLE B1 ;  /* 0x0000000000018942 */ /* 0x000fea0003800100 */
[----:B------:R-:W-:Y:S05]  /*0340*/  @P0 BRA `(.L_x_20) ;  /* 0x0000000000180947 */ /* 0x000fea0003800000 */
[----:B------:R-:W-:Y:S05]  /*0350*/  BRA `(.L_x_17) ;  /* 0x0000000000207947 */ /* 0x000fea0003800000 */
.L_x_19:
[----:B------:R-:W-:Y:S04]  /*0360*/  LDS R5, [R4] ;  /* 0x0000000004057984 */ /* 0x000fe80000000800 */
[----:B------:R-:W0:Y:S02]  /*0370*/  LDS R6, [R8] ;  /* 0x0000000008067984 */ /* 0x000e240000000800 */
[----:B0-----:R-:W-:-:S13]  /*0380*/  ISETP.GE.AND P0, PT, R5, R6, PT ;  /* 0x000000060500720c */ /* 0x001fda0003f06270 */
[----:B------:R-:W-:Y:S05]  /*0390*/  @P0 BREAK.RELIABLE B1 ;  /* 0x0000000000010942 */ /* 0x000fea0003800100 */
[----:B------:R-:W-:Y:S05]  /*03a0*/  @P0 BRA `(.L_x_17) ;  /* 0x00000000000c0947 */ /* 0x000fea0003800000 */
.L_x_20:
[----:B------:R-:W-:Y:S05]  /*03b0*/  BSYNC.RELIABLE B1 ;  /* 0x0000000000017941 */ /* 0x000fea0003800100 */
.L_x_18:
[----:B------:R0:W-:Y:S04]  /*03c0*/  STS [R4], R6 ;  /* 0x0000000604007388 */ /* 0x0001e80000000800 */
[----:B------:R0:W-:Y:S02]  /*03d0*/  STS [R8], R5 ;  /* 0x0000000508007388 */ /* 0x0001e40000000800 */
.L_x_17:
[----:B------:R-:W-:Y:S05]  /*03e0*/  BSYNC.RECONVERGENT B0 ;  /* 0x0000000000007941 */ /* 0x000fea0003800200 */
.L_x_16:
[----:B------:R-:W-:Y:S05]  /*03f0*/  WARPSYNC.ALL ;  /* 0x0000000000007948 */ /* 0x000fea0003800000 */
[----:B------:R-:W-:Y:S01]  /*0400*/  BAR.SYNC.DEFER_BLOCKING 0x0 ;  /* 0x0000000000007b1d */ /* 0x000fe20000010000 */
[----:B------:R-:W-:-:S09]  /*0410*/  UISETP.GT.U32.AND UP0, UPT, UR8, 0x3, UPT ;  /* 0x000000030800788c */ /* 0x000fd2000bf04070 */
[----:B------:R-:W-:Y:S05]  /*0420*/  BRA.U UP0, `(.L_x_21) ;  /* 0xfffffffd00847547 */ /* 0x000fea000b83ffff */
[----:B------:R-:W-:-:S04]  /*0430*/  USHF.L.U32 UR5, UR5, 0x1, URZ ;  /* 0x0000000105057899 */ /* 0x000fc800080006ff */
[----:B------:R-:W-:-:S09]  /*0440*/  UISETP.GT.U32.AND UP0, UPT, UR5, UR7, UPT ;  /* 0x000000070500728c */ /* 0x000fd2000bf04070 */
[----:B------:R-:W-:Y:S05]  /*0450*/  BRA.U !UP0, `(.L_x_22) ;  /* 0xfffffffd08747547 */ /* 0x000fea000b83ffff */
.L_x_15:
[----:B------:R-:W-:-:S13]  /*0460*/  ISETP.GE.AND P0, PT, R7, R0, PT ;  /* 0x000000000700720c */ /* 0x000fda0003f06270 */
[----:B------:R-:W-:Y:S05]  /*0470*/  @P0 EXIT ;  /* 0x000000000000094d */ /* 0x000fea0003800000 */
[----:B01----:R-:W0:Y:S04]  /*0480*/  LDS R5, [R4] ;  /* 0x0000000004057984 */ /* 0x003e280000000800 */
[----:B0-----:R-:W-:Y:S01]  /*0490*/  STG.E desc[UR10][R2.64], R5 ;  /* 0x0000000502007986 */ /* 0x001fe2000c10190a */
[----:B------:R-:W-:Y:S05]  /*04a0*/  EXIT ;  /* 0x000000000000794d */ /* 0x000fea0003800000 */
.L_x_23:
        /* <DEDUP_REMOVED lines=13> */
.L_x_25:


//--------------------- .nv.shared._Z19parallelMergeKernelPiS_ii --------------------------
	.section	.nv.shared._Z19parallelMergeKernelPiS_ii,"aw",@nobits
	.sectionflags	@""
	.align	16
	.zero		1024


//--------------------- .nv.shared.reserved.0     --------------------------
	.section	.nv.shared.reserved.0,"aw",@nobits
	.weak		__nv_reservedSMEM_offset_0_alias
	.size		__nv_reservedSMEM_offset_0_alias, 0, 64
	.other		__nv_reservedSMEM_offset_0_alias,@"STO_CUDA_RESERVED_SHARED STV_DEFAULT"
__nv_reservedSMEM_offset_0_alias:
	.zero		0
	.zero		64


//--------------------- .nv.shared._Z17bitonicSortKernelPiii --------------------------
	.section	.nv.shared._Z17bitonicSortKernelPiii,"aw",@nobits
	.sectionflags	@""
	.align	16
	.zero		1024


//--------------------- .nv.constant0._Z19parallelMergeKernelPiS_ii --------------------------
	.section	.nv.constant0._Z19parallelMergeKernelPiS_ii,"a",@progbits
	.sectionflags	@""
	.align	4
.nv.constant0._Z19parallelMergeKernelPiS_ii:
	.zero		920


//--------------------- .nv.constant0._Z17bitonicSortKernelPiii --------------------------
	.section	.nv.constant0._Z17bitonicSortKernelPiii,"a",@progbits
	.sectionflags	@""
	.align	4
.nv.constant0._Z17bitonicSortKernelPiii:
	.zero		912


//--------------------- SYMBOLS --------------------------

	.type		.nv.reservedSmem.offset0,@object
	.size		.nv.reservedSmem.offset0,0x4
	.type		.nv.reservedSmem.cap,@object
	.size		.nv.reservedSmem.cap,0x4
